//
// Generated by NVIDIA NVVM Compiler
//
// Compiler Build ID: CL-36424714
// Cuda compilation tools, release 13.0, V13.0.88
// Based on NVVM 20.0.0
//

.version 9.0
.target sm_100
.address_size 64

	// .globl	_Z18FetchFrom1DTextureyP6float3P6float2j

.visible .entry _Z18FetchFrom1DTextureyP6float3P6float2j(
	.param .u64 _Z18FetchFrom1DTextureyP6float3P6float2j_param_0,
	.param .u64 .ptr .align 1 _Z18FetchFrom1DTextureyP6float3P6float2j_param_1,
	.param .u64 .ptr .align 1 _Z18FetchFrom1DTextureyP6float3P6float2j_param_2,
	.param .u32 _Z18FetchFrom1DTextureyP6float3P6float2j_param_3
)
{
	.reg .pred 	%p<2>;
	.reg .b32 	%r<6>;
	.reg .b32 	%f<8>;
	.reg .b64 	%rd<10>;

	ld.param.u64 	%rd1, [_Z18FetchFrom1DTextureyP6float3P6float2j_param_0];
	ld.param.u64 	%rd2, [_Z18FetchFrom1DTextureyP6float3P6float2j_param_1];
	ld.param.u64 	%rd3, [_Z18FetchFrom1DTextureyP6float3P6float2j_param_2];
	ld.param.u32 	%r2, [_Z18FetchFrom1DTextureyP6float3P6float2j_param_3];
	mov.u32 	%r3, %ctaid.x;
	mov.u32 	%r4, %ntid.x;
	mov.u32 	%r5, %tid.x;
	mad.lo.s32 	%r1, %r3, %r4, %r5;
	setp.ge.u32 	%p1, %r1, %r2;
	@%p1 bra 	$L__BB0_2;
	cvta.to.global.u64 	%rd4, %rd2;
	cvta.to.global.u64 	%rd5, %rd3;
	mul.wide.u32 	%rd6, %r1, 12;
	add.s64 	%rd7, %rd4, %rd6;
	ld.global.f32 	%f1, [%rd7];
	ld.global.f32 	%f2, [%rd7+4];
	ld.global.f32 	%f3, [%rd7+8];
	tex.3d.v4.f32.f32 	{%f4, %f5, %f6, %f7}, [%rd1, {%f1, %f2, %f3, %f3}];
	mul.wide.u32 	%rd8, %r1, 8;
	add.s64 	%rd9, %rd5, %rd8;
	st.global.v2.f32 	[%rd9], {%f4, %f5};
$L__BB0_2:
	ret;

}


// ===== COMPILED SASS (sm_100) =====

	.target	sm_100

	.elftype	@"ET_EXEC"


//--------------------- .note.nv.tkinfo           --------------------------
	.section	.note.nv.tkinfo,"",@"SHT_NOTE"
	.sectionflags	@"SHF_NOTE_NV_TKINFO"
	.tkinfo
        /*0018*/ 	.word	0x00000002
        /*0030*/ 	.string	""
        /*0030*/ 	.string	"ptxas"
        /*0030*/ 	.string	"Cuda compilation tools, release 13.0, V13.0.88"
        /*0030*/ 	.string	"Build cuda_13.0.r13.0/compiler.36424714_0"
        /*0030*/ 	.string	"-arch sm_100 -m 64 "



//--------------------- .note.nv.cuinfo           --------------------------
	.section	.note.nv.cuinfo,"",@"SHT_NOTE"
	.sectionflags	@"SHF_NOTE_NV_CUINFO"
        /*0018*/ 	.short	0x0002
        /*001a*/ 	.short	0x0064
        /*001c*/ 	.short	0x0082
	.zero		2


//--------------------- .nv.info                  --------------------------
	.section	.nv.info,"",@"SHT_CUDA_INFO"
	.align	4


	//----- nvinfo : EIATTR_REGCOUNT
	.align		4
        /*0000*/ 	.byte	0x04, 0x2f
        /*0002*/ 	.short	(.L_1 - .L_0)
	.align		4
.L_0:
        /*0004*/ 	.word	index@(_Z18FetchFrom1DTextureyP6float3P6float2j)
        /*0008*/ 	.word	0x0000000e


	//----- nvinfo : EIATTR_FRAME_SIZE
	.align		4
.L_1:
        /*000c*/ 	.byte	0x04, 0x11
        /*000e*/ 	.short	(.L_3 - .L_2)
	.align		4
.L_2:
        /*0010*/ 	.word	index@(_Z18FetchFrom1DTextureyP6float3P6float2j)
        /*0014*/ 	.word	0x00000000


	//----- nvinfo : EIATTR_MIN_STACK_SIZE
	.align		4
.L_3:
        /*0018*/ 	.byte	0x04, 0x12
        /*001a*/ 	.short	(.L_5 - .L_4)
	.align		4
.L_4:
        /*001c*/ 	.word	index@(_Z18FetchFrom1DTextureyP6float3P6float2j)
        /*0020*/ 	.word	0x00000000
.L_5:


//--------------------- .nv.compat                --------------------------
	.section	.nv.compat,"",@"SHT_CUDA_COMPAT_INFO"
	.align	4
        /*0000*/ 	.byte	0x02, 0x09, 0x00, 0x00, 0x02, 0x02, 0x02, 0x00, 0x02, 0x05, 0x05, 0x00, 0x03, 0x07, 0x01, 0x01
        /*0010*/ 	.byte	0x02, 0x03, 0x00, 0x00, 0x02, 0x06, 0x01, 0x00, 0x04, 0x0b, 0x08, 0x00, 0x09, 0x00, 0x00, 0x00
        /*0020*/ 	.byte	0x00, 0x00, 0x00, 0x00


//--------------------- .nv.info._Z18FetchFrom1DTextureyP6float3P6float2j --------------------------
	.section	.nv.info._Z18FetchFrom1DTextureyP6float3P6float2j,"",@"SHT_CUDA_INFO"
	.sectionflags	@""
	.align	4


	//----- nvinfo : EIATTR_CUDA_API_VERSION
	.align		4
        /*0000*/ 	.byte	0x04, 0x37
        /*0002*/ 	.short	(.L_7 - .L_6)
.L_6:
        /*0004*/ 	.word	0x00000082


	//----- nvinfo : EIATTR_KPARAM_INFO
	.align		4
.L_7:
        /*0008*/ 	.byte	0x04, 0x17
        /*000a*/ 	.short	(.L_9 - .L_8)
.L_8:
        /*000c*/ 	.word	0x00000000
        /*0010*/ 	.short	0x0003
        /*0012*/ 	.short	0x0018
        /*0014*/ 	.byte	0x00, 0xf0, 0x11, 0x00


	//----- nvinfo : EIATTR_KPARAM_INFO
	.align		4
.L_9:
        /*0018*/ 	.byte	0x04, 0x17
        /*001a*/ 	.short	(.L_11 - .L_10)
.L_10:
        /*001c*/ 	.word	0x00000000
        /*0020*/ 	.short	0x0002
        /*0022*/ 	.short	0x0010
        /*0024*/ 	.byte	0x00, 0xf5, 0x21, 0x00


	//----- nvinfo : EIATTR_KPARAM_INFO
	.align		4
.L_11:
        /*0028*/ 	.byte	0x04, 0x17
        /*002a*/ 	.short	(.L_13 - .L_12)
.L_12:
        /*002c*/ 	.word	0x00000000
        /*0030*/ 	.short	0x0001
        /*0032*/ 	.short	0x0008
        /*0034*/ 	.byte	0x00, 0xf5, 0x21, 0x00


	//----- nvinfo : EIATTR_KPARAM_INFO
	.align		4
.L_13:
        /*0038*/ 	.byte	0x04, 0x17
        /*003a*/ 	.short	(.L_15 - .L_14)
.L_14:
        /*003c*/ 	.word	0x00000000
        /*0040*/ 	.short	0x0000
        /*0042*/ 	.short	0x0000
        /*0044*/ 	.byte	0x00, 0xf0, 0x21, 0x00


	//----- nvinfo : EIATTR_SPARSE_MMA_MASK
	.align		4
.L_15:
        /*0048*/ 	.byte	0x03, 0x50
        /*004a*/ 	.short	0x0000


	//----- nvinfo : EIATTR_MAXREG_COUNT
	.align		4
        /*004c*/ 	.byte	0x03, 0x1b
        /*004e*/ 	.short	0x00ff


	//----- nvinfo : EIATTR_MERCURY_ISA_VERSION
	.align		4
        /*0050*/ 	.byte	0x03, 0x5f
        /*0052*/ 	.short	0x0101


	//----- nvinfo : EIATTR_VRC_CTA_INIT_COUNT
	.align		4
        /*0054*/ 	.byte	0x02, 0x4a
	.zero		1
	.zero		1


	//----- nvinfo : EIATTR_EXIT_INSTR_OFFSETS
	.align		4
        /*0058*/ 	.byte	0x04, 0x1c
        /*005a*/ 	.short	(.L_17 - .L_16)


	//   ....[0]....
.L_16:
        /*005c*/ 	.word	0x00000070


	//   ....[1]....
        /*0060*/ 	.word	0x00000150


	//----- nvinfo : EIATTR_CBANK_PARAM_SIZE
	.align		4
.L_17:
        /*0064*/ 	.byte	0x03, 0x19
        /*0066*/ 	.short	0x001c


	//----- nvinfo : EIATTR_PARAM_CBANK
	.align		4
        /*0068*/ 	.byte	0x04, 0x0a
        /*006a*/ 	.short	(.L_19 - .L_18)
	.align		4
.L_18:
        /*006c*/ 	.word	index@(.nv.constant0._Z18FetchFrom1DTextureyP6float3P6float2j)
        /*0070*/ 	.short	0x0380
        /*0072*/ 	.short	0x001c


	//----- nvinfo : EIATTR_SW_WAR
	.align		4
.L_19:
        /*0074*/ 	.byte	0x04, 0x36
        /*0076*/ 	.short	(.L_21 - .L_20)
.L_20:
        /*0078*/ 	.word	0x00000008
.L_21:


//--------------------- .nv.callgraph             --------------------------
	.section	.nv.callgraph,"",@"SHT_CUDA_CALLGRAPH"
	.align	4
	.sectionentsize	8
	.align		4
        /*0000*/ 	.word	0x00000000
	.align		4
        /*0004*/ 	.word	0xffffffff
	.align		4
        /*0008*/ 	.word	0x00000000
	.align		4
        /*000c*/ 	.word	0xfffffffe
	.align		4
        /*0010*/ 	.word	0x00000000
	.align		4
        /*0014*/ 	.word	0xfffffffd
	.align		4
        /*0018*/ 	.word	0x00000000
	.align		4
        /*001c*/ 	.word	0xfffffffc


//--------------------- .text._Z18FetchFrom1DTextureyP6float3P6float2j --------------------------
	.section	.text._Z18FetchFrom1DTextureyP6float3P6float2j,"ax",@progbits
	.align	128
        .global         _Z18FetchFrom1DTextureyP6float3P6float2j
        .type           _Z18FetchFrom1DTextureyP6float3P6float2j,@function
        .size           _Z18FetchFrom1DTextureyP6float3P6float2j,(.L_x_1 - _Z18FetchFrom1DTextureyP6float3P6float2j)
        .other          _Z18FetchFrom1DTextureyP6float3P6float2j,@"STO_CUDA_ENTRY STV_DEFAULT"
_Z18FetchFrom1DTextureyP6float3P6float2j:
.text._Z18FetchFrom1DTextureyP6float3P6float2j:
[----:B------:R-:W-:Y:S01]  /*0000*/  LDC R1, c[0x0][0x37c] ;  /* 0x0000df00ff017b82 */ /* 0x000fe20000000800 */
[----:B------:R-:W0:Y:S07]  /*0010*/  S2R R0, SR_TID.X ;  /* 0x0000000000007919 */ /* 0x000e2e0000002100 */
[----:B------:R-:W0:Y:S01]  /*0020*/  S2UR UR4, SR_CTAID.X ;  /* 0x00000000000479c3 */ /* 0x000e220000002500 */
[----:B------:R-:W1:Y:S07]  /*0030*/  LDCU UR5, c[0x0][0x398] ;  /* 0x00007300ff0577ac */ /* 0x000e6e0008000800 */
[----:B------:R-:W0:Y:S02]  /*0040*/  LDC R7, c[0x0][0x360] ;  /* 0x0000d800ff077b82 */ /* 0x000e240000000800 */
[----:B0-----:R-:W-:-:S05]  /*0050*/  IMAD R7, R7, UR4, R0 ;  /* 0x0000000407077c24 */ /* 0x001fca000f8e0200 */
[----:B-1----:R-:W-:-:S13]  /*0060*/  ISETP.GE.U32.AND P0, PT, R7, UR5, PT ;  /* 0x0000000507007c0c */ /* 0x002fda000bf06070 */
[----:B------:R-:W-:Y:S05]  /*0070*/  @P0 EXIT ;  /* 0x000000000000094d */ /* 0x000fea0003800000 */
[----:B------:R-:W0:Y:S01]  /*0080*/  LDC.64 R2, c[0x0][0x388] ;  /* 0x0000e200ff027b82 */ /* 0x000e220000000a00 */
[----:B------:R-:W1:Y:S01]  /*0090*/  LDCU.64 UR6, c[0x0][0x358] ;  /* 0x00006b00ff0677ac */ /* 0x000e620008000a00 */
[----:B0-----:R-:W-:-:S05]  /*00a0*/  IMAD.WIDE.U32 R2, R7, 0xc, R2 ;  /* 0x0000000c07027825 */ /* 0x001fca00078e0002 */
[----:B-1----:R-:W2:Y:S04]  /*00b0*/  LDG.E R8, desc[UR6][R2.64] ;  /* 0x0000000602087981 */ /* 0x002ea8000c1e1900 */
[----:B------:R-:W2:Y:S04]  /*00c0*/  LDG.E R9, desc[UR6][R2.64+0x4] ;  /* 0x0000040602097981 */ /* 0x000ea8000c1e1900 */
[----:B------:R-:W2:Y:S01]  /*00d0*/  LDG.E R10, desc[UR6][R2.64+0x8] ;  /* 0x00000806020a7981 */ /* 0x000ea2000c1e1900 */
[----:B------:R-:W2:Y:S01]  /*00e0*/  LDCU UR4, c[0x0][0x380] ;  /* 0x00007000ff0477ac */ /* 0x000ea20008000800 */
[----:B------:R-:W-:Y:S01]  /*00f0*/  HFMA2 R11, -RZ, RZ, -3, 0 ;  /* 0xc2000000ff0b7431 */ /* 0x000fe200000001ff */
[----:B------:R-:W-:-:S03]  /*0100*/  UMOV UR5, URZ ;  /* 0x000000ff00057c82 */ /* 0x000fc60008000000 */
[----:B--2---:R-:W5:Y:S01]  /*0110*/  TEX.LL RZ, R8, R8, R11, UR4, 3D, 0x3 ;  /* 0x48ff040b08087f60 */ /* 0x004f6200089e03ff */
[----:B------:R-:W0:Y:S02]  /*0120*/  LDC.64 R4, c[0x0][0x390] ;  /* 0x0000e400ff047b82 */ /* 0x000e240000000a00 */
[----:B0-----:R-:W-:-:S05]  /*0130*/  IMAD.WIDE.U32 R4, R7, 0x8, R4 ;  /* 0x0000000807047825 */ /* 0x001fca00078e0004 */
[----:B-----5:R-:W-:Y:S01]  /*0140*/  STG.E.64 desc[UR6][R4.64], R8 ;  /* 0x0000000804007986 */ /* 0x020fe2000c101b06 */
[----:B------:R-:W-:Y:S05]  /*0150*/  EXIT ;  /* 0x000000000000794d */ /* 0x000fea0003800000 */
.L_x_0:
[----:B------:R-:W-:-:S00]  /*0160*/  BRA `(.L_x_0) ;  /* 0xfffffffc00fc7947 */ /* 0x000fc0000383ffff */
[----:B------:R-:W-:-:S00]  /*0170*/  NOP ;  /* 0x0000000000007918 */ /* 0x000fc00000000000 */
        /* <DEDUP_REMOVED lines=8> */
.L_x_1:


//--------------------- .nv.shared.reserved.0     --------------------------
	.section	.nv.shared.reserved.0,"aw",@nobits
	.weak		__nv_reservedSMEM_offset_0_alias
	.size		__nv_reservedSMEM_offset_0_alias, 0, 64
	.other		__nv_reservedSMEM_offset_0_alias,@"STO_CUDA_RESERVED_SHARED STV_DEFAULT"
__nv_reservedSMEM_offset_0_alias:
	.zero		0
	.zero		64


//--------------------- .nv.constant0._Z18FetchFrom1DTextureyP6float3P6float2j --------------------------
	.section	.nv.constant0._Z18FetchFrom1DTextureyP6float3P6float2j,"a",@progbits
	.sectionflags	@""
	.align	4
.nv.constant0._Z18FetchFrom1DTextureyP6float3P6float2j:
	.zero		924


//--------------------- SYMBOLS --------------------------

	.type		.nv.reservedSmem.offset0,@object
	.size		.nv.reservedSmem.offset0,0x4
